//
// Generated by NVIDIA NVVM Compiler
//
// Compiler Build ID: CL-36424714
// Cuda compilation tools, release 13.0, V13.0.88
// Based on NVVM 20.0.0
//

.version 9.0
.target sm_100
.address_size 64

	// .globl	_Z12MatMulKernelPKiS0_iiiiiPi

.visible .entry _Z12MatMulKernelPKiS0_iiiiiPi(
	.param .u64 .ptr .align 1 _Z12MatMulKernelPKiS0_iiiiiPi_param_0,
	.param .u64 .ptr .align 1 _Z12MatMulKernelPKiS0_iiiiiPi_param_1,
	.param .u32 _Z12MatMulKernelPKiS0_iiiiiPi_param_2,
	.param .u32 _Z12MatMulKernelPKiS0_iiiiiPi_param_3,
	.param .u32 _Z12MatMulKernelPKiS0_iiiiiPi_param_4,
	.param .u32 _Z12MatMulKernelPKiS0_iiiiiPi_param_5,
	.param .u32 _Z12MatMulKernelPKiS0_iiiiiPi_param_6,
	.param .u64 .ptr .align 1 _Z12MatMulKernelPKiS0_iiiiiPi_param_7
)
{
	.reg .pred 	%p<10>;
	.reg .b32 	%r<186>;
	.reg .b64 	%rd<40>;

	ld.param.u64 	%rd5, [_Z12MatMulKernelPKiS0_iiiiiPi_param_0];
	ld.param.u64 	%rd6, [_Z12MatMulKernelPKiS0_iiiiiPi_param_1];
	ld.param.u32 	%r32, [_Z12MatMulKernelPKiS0_iiiiiPi_param_2];
	ld.param.u32 	%r33, [_Z12MatMulKernelPKiS0_iiiiiPi_param_3];
	ld.param.u32 	%r34, [_Z12MatMulKernelPKiS0_iiiiiPi_param_5];
	ld.param.u32 	%r35, [_Z12MatMulKernelPKiS0_iiiiiPi_param_6];
	ld.param.u64 	%rd4, [_Z12MatMulKernelPKiS0_iiiiiPi_param_7];
	cvta.to.global.u64 	%rd1, %rd6;
	cvta.to.global.u64 	%rd2, %rd5;
	mov.u32 	%r37, %ctaid.y;
	mov.u32 	%r38, %ntid.y;
	mov.u32 	%r39, %tid.y;
	mad.lo.s32 	%r1, %r37, %r38, %r39;
	mov.u32 	%r40, %ctaid.x;
	mov.u32 	%r41, %ntid.x;
	mov.u32 	%r42, %tid.x;
	mad.lo.s32 	%r2, %r40, %r41, %r42;
	setp.lt.s32 	%p1, %r33, 1;
	mov.b32 	%r185, 0;
	@%p1 bra 	$L__BB0_12;
	mul.lo.s32 	%r3, %r33, %r2;
	and.b32  	%r4, %r33, 7;
	setp.lt.u32 	%p2, %r33, 8;
	mov.b32 	%r180, 0;
	mov.u32 	%r185, %r180;
	@%p2 bra 	$L__BB0_4;
	and.b32  	%r180, %r33, 2147483640;
	neg.s32 	%r174, %r180;
	shl.b32 	%r7, %r32, 3;
	add.s64 	%rd3, %rd1, 16;
	mov.b32 	%r185, 0;
	mul.wide.s32 	%rd11, %r32, 4;
	mov.u32 	%r172, %r3;
	mov.u32 	%r173, %r1;
$L__BB0_3:
	.pragma "nounroll";
	mul.wide.s32 	%rd7, %r172, 4;
	add.s64 	%rd8, %rd3, %rd7;
	mul.wide.s32 	%rd9, %r173, 4;
	add.s64 	%rd10, %rd2, %rd9;
	ld.global.u32 	%r46, [%rd10];
	ld.global.u32 	%r47, [%rd8+-16];
	mul.lo.s32 	%r48, %r47, %r46;
	min.s32 	%r49, %r48, %r34;
	max.s32 	%r50, %r49, %r35;
	add.s32 	%r51, %r50, %r185;
	min.s32 	%r52, %r51, %r34;
	max.s32 	%r53, %r52, %r35;
	add.s64 	%rd12, %rd10, %rd11;
	ld.global.u32 	%r54, [%rd12];
	ld.global.u32 	%r55, [%rd8+-12];
	mul.lo.s32 	%r56, %r55, %r54;
	min.s32 	%r57, %r56, %r34;
	max.s32 	%r58, %r57, %r35;
	add.s32 	%r59, %r58, %r53;
	min.s32 	%r60, %r59, %r34;
	max.s32 	%r61, %r60, %r35;
	add.s64 	%rd13, %rd12, %rd11;
	ld.global.u32 	%r62, [%rd13];
	ld.global.u32 	%r63, [%rd8+-8];
	mul.lo.s32 	%r64, %r63, %r62;
	min.s32 	%r65, %r64, %r34;
	max.s32 	%r66, %r65, %r35;
	add.s32 	%r67, %r66, %r61;
	min.s32 	%r68, %r67, %r34;
	max.s32 	%r69, %r68, %r35;
	add.s64 	%rd14, %rd13, %rd11;
	ld.global.u32 	%r70, [%rd14];
	ld.global.u32 	%r71, [%rd8+-4];
	mul.lo.s32 	%r72, %r71, %r70;
	min.s32 	%r73, %r72, %r34;
	max.s32 	%r74, %r73, %r35;
	add.s32 	%r75, %r74, %r69;
	min.s32 	%r76, %r75, %r34;
	max.s32 	%r77, %r76, %r35;
	add.s64 	%rd15, %rd14, %rd11;
	ld.global.u32 	%r78, [%rd15];
	ld.global.u32 	%r79, [%rd8];
	mul.lo.s32 	%r80, %r79, %r78;
	min.s32 	%r81, %r80, %r34;
	max.s32 	%r82, %r81, %r35;
	add.s32 	%r83, %r82, %r77;
	min.s32 	%r84, %r83, %r34;
	max.s32 	%r85, %r84, %r35;
	add.s64 	%rd16, %rd15, %rd11;
	ld.global.u32 	%r86, [%rd16];
	ld.global.u32 	%r87, [%rd8+4];
	mul.lo.s32 	%r88, %r87, %r86;
	min.s32 	%r89, %r88, %r34;
	max.s32 	%r90, %r89, %r35;
	add.s32 	%r91, %r90, %r85;
	min.s32 	%r92, %r91, %r34;
	max.s32 	%r93, %r92, %r35;
	add.s64 	%rd17, %rd16, %rd11;
	ld.global.u32 	%r94, [%rd17];
	ld.global.u32 	%r95, [%rd8+8];
	mul.lo.s32 	%r96, %r95, %r94;
	min.s32 	%r97, %r96, %r34;
	max.s32 	%r98, %r97, %r35;
	add.s32 	%r99, %r98, %r93;
	min.s32 	%r100, %r99, %r34;
	max.s32 	%r101, %r100, %r35;
	add.s64 	%rd18, %rd17, %rd11;
	ld.global.u32 	%r102, [%rd18];
	ld.global.u32 	%r103, [%rd8+12];
	mul.lo.s32 	%r104, %r103, %r102;
	min.s32 	%r105, %r104, %r34;
	max.s32 	%r106, %r105, %r35;
	add.s32 	%r107, %r106, %r101;
	min.s32 	%r108, %r107, %r34;
	max.s32 	%r185, %r108, %r35;
	add.s32 	%r174, %r174, 8;
	add.s32 	%r173, %r173, %r7;
	add.s32 	%r172, %r172, 8;
	setp.ne.s32 	%p3, %r174, 0;
	@%p3 bra 	$L__BB0_3;
$L__BB0_4:
	setp.eq.s32 	%p4, %r4, 0;
	@%p4 bra 	$L__BB0_12;
	and.b32  	%r19, %r33, 3;
	setp.lt.u32 	%p5, %r4, 4;
	@%p5 bra 	$L__BB0_7;
	mad.lo.s32 	%r110, %r180, %r32, %r1;
	mul.wide.s32 	%rd19, %r110, 4;
	add.s64 	%rd20, %rd2, %rd19;
	ld.global.u32 	%r111, [%rd20];
	add.s32 	%r112, %r180, %r3;
	mul.wide.s32 	%rd21, %r112, 4;
	add.s64 	%rd22, %rd1, %rd21;
	ld.global.u32 	%r113, [%rd22];
	mul.lo.s32 	%r114, %r113, %r111;
	min.s32 	%r115, %r114, %r34;
	max.s32 	%r116, %r115, %r35;
	add.s32 	%r117, %r116, %r185;
	min.s32 	%r118, %r117, %r34;
	max.s32 	%r119, %r118, %r35;
	mul.wide.s32 	%rd23, %r32, 4;
	add.s64 	%rd24, %rd20, %rd23;
	ld.global.u32 	%r120, [%rd24];
	ld.global.u32 	%r121, [%rd22+4];
	mul.lo.s32 	%r122, %r121, %r120;
	min.s32 	%r123, %r122, %r34;
	max.s32 	%r124, %r123, %r35;
	add.s32 	%r125, %r124, %r119;
	min.s32 	%r126, %r125, %r34;
	max.s32 	%r127, %r126, %r35;
	add.s64 	%rd25, %rd24, %rd23;
	ld.global.u32 	%r128, [%rd25];
	ld.global.u32 	%r129, [%rd22+8];
	mul.lo.s32 	%r130, %r129, %r128;
	min.s32 	%r131, %r130, %r34;
	max.s32 	%r132, %r131, %r35;
	add.s32 	%r133, %r132, %r127;
	min.s32 	%r134, %r133, %r34;
	max.s32 	%r135, %r134, %r35;
	add.s64 	%rd26, %rd25, %rd23;
	ld.global.u32 	%r136, [%rd26];
	ld.global.u32 	%r137, [%rd22+12];
	mul.lo.s32 	%r138, %r137, %r136;
	min.s32 	%r139, %r138, %r34;
	max.s32 	%r140, %r139, %r35;
	add.s32 	%r141, %r140, %r135;
	min.s32 	%r142, %r141, %r34;
	max.s32 	%r185, %r142, %r35;
	add.s32 	%r180, %r180, 4;
$L__BB0_7:
	setp.eq.s32 	%p6, %r19, 0;
	@%p6 bra 	$L__BB0_12;
	setp.eq.s32 	%p7, %r19, 1;
	@%p7 bra 	$L__BB0_10;
	mad.lo.s32 	%r144, %r180, %r32, %r1;
	mul.wide.s32 	%rd27, %r144, 4;
	add.s64 	%rd28, %rd2, %rd27;
	ld.global.u32 	%r145, [%rd28];
	add.s32 	%r146, %r180, %r3;
	mul.wide.s32 	%rd29, %r146, 4;
	add.s64 	%rd30, %rd1, %rd29;
	ld.global.u32 	%r147, [%rd30];
	mul.lo.s32 	%r148, %r147, %r145;
	min.s32 	%r149, %r148, %r34;
	max.s32 	%r150, %r149, %r35;
	add.s32 	%r151, %r150, %r185;
	min.s32 	%r152, %r151, %r34;
	max.s32 	%r153, %r152, %r35;
	mul.wide.s32 	%rd31, %r32, 4;
	add.s64 	%rd32, %rd28, %rd31;
	ld.global.u32 	%r154, [%rd32];
	ld.global.u32 	%r155, [%rd30+4];
	mul.lo.s32 	%r156, %r155, %r154;
	min.s32 	%r157, %r156, %r34;
	max.s32 	%r158, %r157, %r35;
	add.s32 	%r159, %r158, %r153;
	min.s32 	%r160, %r159, %r34;
	max.s32 	%r185, %r160, %r35;
	add.s32 	%r180, %r180, 2;
$L__BB0_10:
	and.b32  	%r161, %r33, 1;
	setp.eq.b32 	%p8, %r161, 1;
	not.pred 	%p9, %p8;
	@%p9 bra 	$L__BB0_12;
	mad.lo.s32 	%r162, %r180, %r32, %r1;
	mul.wide.s32 	%rd33, %r162, 4;
	add.s64 	%rd34, %rd2, %rd33;
	ld.global.u32 	%r163, [%rd34];
	add.s32 	%r164, %r180, %r3;
	mul.wide.s32 	%rd35, %r164, 4;
	add.s64 	%rd36, %rd1, %rd35;
	ld.global.u32 	%r165, [%rd36];
	mul.lo.s32 	%r166, %r165, %r163;
	min.s32 	%r167, %r166, %r34;
	max.s32 	%r168, %r167, %r35;
	add.s32 	%r169, %r168, %r185;
	min.s32 	%r170, %r169, %r34;
	max.s32 	%r185, %r170, %r35;
$L__BB0_12:
	cvta.to.global.u64 	%rd37, %rd4;
	mad.lo.s32 	%r171, %r32, %r2, %r1;
	mul.wide.s32 	%rd38, %r171, 4;
	add.s64 	%rd39, %rd37, %rd38;
	st.global.u32 	[%rd39], %r185;
	ret;

}


// ===== COMPILED SASS (sm_100) =====

	.target	sm_100

	.elftype	@"ET_EXEC"


//--------------------- .note.nv.tkinfo           --------------------------
	.section	.note.nv.tkinfo,"",@"SHT_NOTE"
	.sectionflags	@"SHF_NOTE_NV_TKINFO"
	.tkinfo
        /*0018*/ 	.word	0x00000002
        /*0030*/ 	.string	""
        /*0030*/ 	.string	"ptxas"
        /*0030*/ 	.string	"Cuda compilation tools, release 13.0, V13.0.88"
        /*0030*/ 	.string	"Build cuda_13.0.r13.0/compiler.36424714_0"
        /*0030*/ 	.string	"-arch sm_100 -m 64 "



//--------------------- .note.nv.cuinfo           --------------------------
	.section	.note.nv.cuinfo,"",@"SHT_NOTE"
	.sectionflags	@"SHF_NOTE_NV_CUINFO"
        /*0018*/ 	.short	0x0002
        /*001a*/ 	.short	0x0064
        /*001c*/ 	.short	0x0082
	.zero		2


//--------------------- .nv.info                  --------------------------
	.section	.nv.info,"",@"SHT_CUDA_INFO"
	.align	4


	//----- nvinfo : EIATTR_REGCOUNT
	.align		4
        /*0000*/ 	.byte	0x04, 0x2f
        /*0002*/ 	.short	(.L_1 - .L_0)
	.align		4
.L_0:
        /*0004*/ 	.word	index@(_Z12MatMulKernelPKiS0_iiiiiPi)
        /*0008*/ 	.word	0x00000020


	//----- nvinfo : EIATTR_FRAME_SIZE
	.align		4
.L_1:
        /*000c*/ 	.byte	0x04, 0x11
        /*000e*/ 	.short	(.L_3 - .L_2)
	.align		4
.L_2:
        /*0010*/ 	.word	index@(_Z12MatMulKernelPKiS0_iiiiiPi)
        /*0014*/ 	.word	0x00000000


	//----- nvinfo : EIATTR_MIN_STACK_SIZE
	.align		4
.L_3:
        /*0018*/ 	.byte	0x04, 0x12
        /*001a*/ 	.short	(.L_5 - .L_4)
	.align		4
.L_4:
        /*001c*/ 	.word	index@(_Z12MatMulKernelPKiS0_iiiiiPi)
        /*0020*/ 	.word	0x00000000
.L_5:


//--------------------- .nv.compat                --------------------------
	.section	.nv.compat,"",@"SHT_CUDA_COMPAT_INFO"
	.align	4
        /*0000*/ 	.byte	0x02, 0x09, 0x00, 0x00, 0x02, 0x02, 0x01, 0x00, 0x02, 0x05, 0x05, 0x00, 0x03, 0x07, 0x01, 0x01
        /*0010*/ 	.byte	0x02, 0x03, 0x00, 0x00, 0x02, 0x06, 0x01, 0x00, 0x04, 0x0b, 0x08, 0x00, 0x09, 0x00, 0x00, 0x00
        /*0020*/ 	.byte	0x00, 0x00, 0x00, 0x00


//--------------------- .nv.info._Z12MatMulKernelPKiS0_iiiiiPi --------------------------
	.section	.nv.info._Z12MatMulKernelPKiS0_iiiiiPi,"",@"SHT_CUDA_INFO"
	.sectionflags	@""
	.align	4


	//----- nvinfo : EIATTR_CUDA_API_VERSION
	.align		4
        /*0000*/ 	.byte	0x04, 0x37
        /*0002*/ 	.short	(.L_7 - .L_6)
.L_6:
        /*0004*/ 	.word	0x00000082


	//----- nvinfo : EIATTR_KPARAM_INFO
	.align		4
.L_7:
        /*0008*/ 	.byte	0x04, 0x17
        /*000a*/ 	.short	(.L_9 - .L_8)
.L_8:
        /*000c*/ 	.word	0x00000000
        /*0010*/ 	.short	0x0007
        /*0012*/ 	.short	0x0028
        /*0014*/ 	.byte	0x00, 0xf5, 0x21, 0x00


	//----- nvinfo : EIATTR_KPARAM_INFO
	.align		4
.L_9:
        /*0018*/ 	.byte	0x04, 0x17
        /*001a*/ 	.short	(.L_11 - .L_10)
.L_10:
        /*001c*/ 	.word	0x00000000
        /*0020*/ 	.short	0x0006
        /*0022*/ 	.short	0x0020
        /*0024*/ 	.byte	0x00, 0xf0, 0x11, 0x00


	//----- nvinfo : EIATTR_KPARAM_INFO
	.align		4
.L_11:
        /*0028*/ 	.byte	0x04, 0x17
        /*002a*/ 	.short	(.L_13 - .L_12)
.L_12:
        /*002c*/ 	.word	0x00000000
        /*0030*/ 	.short	0x0005
        /*0032*/ 	.short	0x001c
        /*0034*/ 	.byte	0x00, 0xf0, 0x11, 0x00


	//----- nvinfo : EIATTR_KPARAM_INFO
	.align		4
.L_13:
        /*0038*/ 	.byte	0x04, 0x17
        /*003a*/ 	.short	(.L_15 - .L_14)
.L_14:
        /*003c*/ 	.word	0x00000000
        /*0040*/ 	.short	0x0004
        /*0042*/ 	.short	0x0018
        /*0044*/ 	.byte	0x00, 0xf0, 0x11, 0x00


	//----- nvinfo : EIATTR_KPARAM_INFO
	.align		4
.L_15:
        /*0048*/ 	.byte	0x04, 0x17
        /*004a*/ 	.short	(.L_17 - .L_16)
.L_16:
        /*004c*/ 	.word	0x00000000
        /*0050*/ 	.short	0x0003
        /*0052*/ 	.short	0x0014
        /*0054*/ 	.byte	0x00, 0xf0, 0x11, 0x00


	//----- nvinfo : EIATTR_KPARAM_INFO
	.align		4
.L_17:
        /*0058*/ 	.byte	0x04, 0x17
        /*005a*/ 	.short	(.L_19 - .L_18)
.L_18:
        /*005c*/ 	.word	0x00000000
        /*0060*/ 	.short	0x0002
        /*0062*/ 	.short	0x0010
        /*0064*/ 	.byte	0x00, 0xf0, 0x11, 0x00


	//----- nvinfo : EIATTR_KPARAM_INFO
	.align		4
.L_19:
        /*0068*/ 	.byte	0x04, 0x17
        /*006a*/ 	.short	(.L_21 - .L_20)
.L_20:
        /*006c*/ 	.word	0x00000000
        /*0070*/ 	.short	0x0001
        /*0072*/ 	.short	0x0008
        /*0074*/ 	.byte	0x00, 0xf5, 0x21, 0x00


	//----- nvinfo : EIATTR_KPARAM_INFO
	.align		4
.L_21:
        /*0078*/ 	.byte	0x04, 0x17
        /*007a*/ 	.short	(.L_23 - .L_22)
.L_22:
        /*007c*/ 	.word	0x00000000
        /*0080*/ 	.short	0x0000
        /*0082*/ 	.short	0x0000
        /*0084*/ 	.byte	0x00, 0xf5, 0x21, 0x00


	//----- nvinfo : EIATTR_SPARSE_MMA_MASK
	.align		4
.L_23:
        /*0088*/ 	.byte	0x03, 0x50
        /*008a*/ 	.short	0x0000


	//----- nvinfo : EIATTR_MAXREG_COUNT
	.align		4
        /*008c*/ 	.byte	0x03, 0x1b
        /*008e*/ 	.short	0x00ff


	//----- nvinfo : EIATTR_MERCURY_ISA_VERSION
	.align		4
        /*0090*/ 	.byte	0x03, 0x5f
        /*0092*/ 	.short	0x0101


	//----- nvinfo : EIATTR_VRC_CTA_INIT_COUNT
	.align		4
        /*0094*/ 	.byte	0x02, 0x4a
	.zero		1
	.zero		1


	//----- nvinfo : EIATTR_EXIT_INSTR_OFFSETS
	.align		4
        /*0098*/ 	.byte	0x04, 0x1c
        /*009a*/ 	.short	(.L_25 - .L_24)


	//   ....[0]....
.L_24:
        /*009c*/ 	.word	0x00000cb0


	//----- nvinfo : EIATTR_CBANK_PARAM_SIZE
	.align		4
.L_25:
        /*00a0*/ 	.byte	0x03, 0x19
        /*00a2*/ 	.short	0x0030


	//----- nvinfo : EIATTR_PARAM_CBANK
	.align		4
        /*00a4*/ 	.byte	0x04, 0x0a
        /*00a6*/ 	.short	(.L_27 - .L_26)
	.align		4
.L_26:
        /*00a8*/ 	.word	index@(.nv.constant0._Z12MatMulKernelPKiS0_iiiiiPi)
        /*00ac*/ 	.short	0x0380
        /*00ae*/ 	.short	0x0030


	//----- nvinfo : EIATTR_SW_WAR
	.align		4
.L_27:
        /*00b0*/ 	.byte	0x04, 0x36
        /*00b2*/ 	.short	(.L_29 - .L_28)
.L_28:
        /*00b4*/ 	.word	0x00000008
.L_29:


//--------------------- .nv.callgraph             --------------------------
	.section	.nv.callgraph,"",@"SHT_CUDA_CALLGRAPH"
	.align	4
	.sectionentsize	8
	.align		4
        /*0000*/ 	.word	0x00000000
	.align		4
        /*0004*/ 	.word	0xffffffff
	.align		4
        /*0008*/ 	.word	0x00000000
	.align		4
        /*000c*/ 	.word	0xfffffffe
	.align		4
        /*0010*/ 	.word	0x00000000
	.align		4
        /*0014*/ 	.word	0xfffffffd
	.align		4
        /*0018*/ 	.word	0x00000000
	.align		4
        /*001c*/ 	.word	0xfffffffc


//--------------------- .text._Z12MatMulKernelPKiS0_iiiiiPi --------------------------
	.section	.text._Z12MatMulKernelPKiS0_iiiiiPi,"ax",@progbits
	.align	128
        .global         _Z12MatMulKernelPKiS0_iiiiiPi
        .type           _Z12MatMulKernelPKiS0_iiiiiPi,@function
        .size           _Z12MatMulKernelPKiS0_iiiiiPi,(.L_x_6 - _Z12MatMulKernelPKiS0_iiiiiPi)
        .other          _Z12MatMulKernelPKiS0_iiiiiPi,@"STO_CUDA_ENTRY STV_DEFAULT"
_Z12MatMulKernelPKiS0_iiiiiPi:
.text._Z12MatMulKernelPKiS0_iiiiiPi:
[----:B------:R-:W-:Y:S01]  /*0000*/  LDC R1, c[0x0][0x37c] ;  /* 0x0000df00ff017b82 */ /* 0x000fe20000000800 */
[----:B------:R-:W0:Y:S01]  /*0010*/  S2R R3, SR_TID.Y ;  /* 0x0000000000037919 */ /* 0x000e220000002200 */
[----:B------:R-:W1:Y:S06]  /*0020*/  LDCU UR7, c[0x0][0x394] ;  /* 0x00007280ff0777ac */ /* 0x000e6c0008000800 */
[----:B------:R-:W0:Y:S01]  /*0030*/  LDC R0, c[0x0][0x364] ;  /* 0x0000d900ff007b82 */ /* 0x000e220000000800 */
[----:B------:R-:W-:Y:S01]  /*0040*/  IMAD.MOV.U32 R19, RZ, RZ, RZ ;  /* 0x000000ffff137224 */ /* 0x000fe200078e00ff */
[----:B------:R-:W2:Y:S01]  /*0050*/  S2R R2, SR_TID.X ;  /* 0x0000000000027919 */ /* 0x000ea20000002100 */
[----:B------:R-:W3:Y:S05]  /*0060*/  LDCU.64 UR12, c[0x0][0x358] ;  /* 0x00006b00ff0c77ac */ /* 0x000eea0008000a00 */
[----:B------:R-:W0:Y:S08]  /*0070*/  S2UR UR4, SR_CTAID.Y ;  /* 0x00000000000479c3 */ /* 0x000e300000002600 */
[----:B------:R-:W2:Y:S01]  /*0080*/  S2UR UR5, SR_CTAID.X ;  /* 0x00000000000579c3 */ /* 0x000ea20000002500 */
[----:B-1----:R-:W-:-:S07]  /*0090*/  UISETP.GE.AND UP0, UPT, UR7, 0x1, UPT ;  /* 0x000000010700788c */ /* 0x002fce000bf06270 */
[----:B------:R-:W2:Y:S01]  /*00a0*/  LDC R15, c[0x0][0x360] ;  /* 0x0000d800ff0f7b82 */ /* 0x000ea20000000800 */
[----:B0-----:R-:W-:Y:S02]  /*00b0*/  IMAD R0, R0, UR4, R3 ;  /* 0x0000000400007c24 */ /* 0x001fe4000f8e0203 */
[----:B--2---:R-:W-:Y:S01]  /*00c0*/  IMAD R15, R15, UR5, R2 ;  /* 0x000000050f0f7c24 */ /* 0x004fe2000f8e0202 */
[----:B---3--:R-:W-:Y:S06]  /*00d0*/  BRA.U !UP0, `(.L_x_0) ;  /* 0x0000000908e07547 */ /* 0x008fec000b800000 */
[----:B------:R-:W-:Y:S02]  /*00e0*/  UISETP.GE.U32.AND UP1, UPT, UR7, 0x8, UPT ;  /* 0x000000080700788c */ /* 0x000fe4000bf26070 */
[----:B------:R-:W-:Y:S01]  /*00f0*/  IMAD R16, R15, UR7, RZ ;  /* 0x000000070f107c24 */ /* 0x000fe2000f8e02ff */
[----:B------:R-:W-:Y:S01]  /*0100*/  ULOP3.LUT UR10, UR7, 0x7, URZ, 0xc0, !UPT ;  /* 0x00000007070a7892 */ /* 0x000fe2000f8ec0ff */
[----:B------:R-:W-:Y:S01]  /*0110*/  IMAD.MOV.U32 R19, RZ, RZ, RZ ;  /* 0x000000ffff137224 */ /* 0x000fe200078e00ff */
[----:B------:R-:W-:Y:S02]  /*0120*/  UMOV UR4, URZ ;  /* 0x000000ff00047c82 */ /* 0x000fe40008000000 */
[----:B------:R-:W-:Y:S02]  /*0130*/  UISETP.NE.AND UP0, UPT, UR10, URZ, UPT ;  /* 0x000000ff0a00728c */ /* 0x000fe4000bf05270 */
[----:B------:R-:W-:Y:S09]  /*0140*/  BRA.U !UP1, `(.L_x_1) ;  /* 0x0000000509507547 */ /* 0x000ff2000b800000 */
[----:B------:R-:W0:Y:S01]  /*0150*/  LDC R17, c[0x0][0x390] ;  /* 0x0000e400ff117b82 */ /* 0x000e220000000800 */
[----:B------:R-:W1:Y:S01]  /*0160*/  LDCU.64 UR8, c[0x0][0x388] ;  /* 0x00007100ff0877ac */ /* 0x000e620008000a00 */
[----:B------:R-:W-:Y:S02]  /*0170*/  IMAD.MOV.U32 R19, RZ, RZ, RZ ;  /* 0x000000ffff137224 */ /* 0x000fe400078e00ff */
[----:B------:R-:W-:Y:S01]  /*0180*/  IMAD.MOV.U32 R14, RZ, RZ, R16 ;  /* 0x000000ffff0e7224 */ /* 0x000fe200078e0010 */
[----:B------:R-:W-:Y:S01]  /*0190*/  ULOP3.LUT UR4, UR7, 0x7ffffff8, URZ, 0xc0, !UPT ;  /* 0x7ffffff807047892 */ /* 0x000fe2000f8ec0ff */
[----:B------:R-:W-:Y:S01]  /*01a0*/  IMAD.MOV.U32 R18, RZ, RZ, R0 ;  /* 0x000000ffff127224 */ /* 0x000fe200078e0000 */
[----:B------:R-:W2:Y:S01]  /*01b0*/  LDCU UR11, c[0x0][0x39c] ;  /* 0x00007380ff0b77ac */ /* 0x000ea20008000800 */
[----:B------:R-:W3:Y:S01]  /*01c0*/  LDC.64 R2, c[0x0][0x380] ;  /* 0x0000e000ff027b82 */ /* 0x000ee20000000a00 */
[----:B------:R-:W4:Y:S01]  /*01d0*/  LDCU UR14, c[0x0][0x3a0] ;  /* 0x00007400ff0e77ac */ /* 0x000f220008000800 */
[----:B-1----:R-:W-:-:S02]  /*01e0*/  UIADD3 UR5, UP1, UPT, UR8, 0x10, URZ ;  /* 0x0000001008057890 */ /* 0x002fc4000ff3e0ff */
[----:B------:R-:W-:Y:S02]  /*01f0*/  UIADD3 UR8, UPT, UPT, -UR4, URZ, URZ ;  /* 0x000000ff04087290 */ /* 0x000fe4000fffe1ff */
[----:B------:R-:W-:-:S12]  /*0200*/  UIADD3.X UR6, UPT, UPT, URZ, UR9, URZ, UP1, !UPT ;  /* 0x00000009ff067290 */ /* 0x000fd80008ffe4ff */
.L_x_2:
[----:B------:R-:W-:Y:S02]  /*0210*/  IMAD.U32 R4, RZ, RZ, UR5 ;  /* 0x00000005ff047e24 */ /* 0x000fe4000f8e00ff */
[----:B------:R-:W-:Y:S02]  /*0220*/  IMAD.U32 R5, RZ, RZ, UR6 ;  /* 0x00000006ff057e24 */ /* 0x000fe4000f8e00ff */
[----:B---3--:R-:W-:-:S04]  /*0230*/  IMAD.WIDE R10, R18, 0x4, R2 ;  /* 0x00000004120a7825 */ /* 0x008fc800078e0202 */
[----:B------:R-:W-:Y:S01]  /*0240*/  IMAD.WIDE R4, R14, 0x4, R4 ;  /* 0x000000040e047825 */ /* 0x000fe200078e0204 */
[----:B------:R1:W3:Y:S04]  /*0250*/  LDG.E R25, desc[UR12][R10.64] ;  /* 0x0000000c0a197981 */ /* 0x0002e8000c1e1900 */
[----:B------:R-:W3:Y:S01]  /*0260*/  LDG.E R24, desc[UR12][R4.64+-0x10] ;  /* 0xfffff00c04187981 */ /* 0x000ee2000c1e1900 */
[----:B0-----:R-:W-:-:S03]  /*0270*/  IMAD.WIDE R12, R17, 0x4, R10 ;  /* 0x00000004110c7825 */ /* 0x001fc600078e020a */
[----:B------:R-:W5:Y:S04]  /*0280*/  LDG.E R20, desc[UR12][R4.64+-0xc] ;  /* 0xfffff40c04147981 */ /* 0x000f68000c1e1900 */
[----:B------:R0:W5:Y:S01]  /*0290*/  LDG.E R21, desc[UR12][R12.64] ;  /* 0x0000000c0c157981 */ /* 0x000162000c1e1900 */
[----:B------:R-:W-:-:S03]  /*02a0*/  IMAD.WIDE R6, R17, 0x4, R12 ;  /* 0x0000000411067825 */ /* 0x000fc600078e020c */
[----:B------:R-:W4:Y:S04]  /*02b0*/  LDG.E R23, desc[UR12][R4.64+-0x8] ;  /* 0xfffff80c04177981 */ /* 0x000f28000c1e1900 */
[----:B------:R2:W4:Y:S01]  /*02c0*/  LDG.E R22, desc[UR12][R6.64] ;  /* 0x0000000c06167981 */ /* 0x000522000c1e1900 */
[----:B------:R-:W-:-:S03]  /*02d0*/  IMAD.WIDE R8, R17, 0x4, R6 ;  /* 0x0000000411087825 */ /* 0x000fc600078e0206 */
[----:B------:R-:W4:Y:S04]  /*02e0*/  LDG.E R26, desc[UR12][R4.64+-0x4] ;  /* 0xfffffc0c041a7981 */ /* 0x000f28000c1e1900 */
[----:B------:R2:W4:Y:S01]  /*02f0*/  LDG.E R27, desc[UR12][R8.64] ;  /* 0x0000000c081b7981 */ /* 0x000522000c1e1900 */
[----:B-1----:R-:W-:-:S03]  /*0300*/  IMAD.WIDE R10, R17, 0x4, R8 ;  /* 0x00000004110a7825 */ /* 0x002fc600078e0208 */
[----:B------:R-:W4:Y:S04]  /*0310*/  LDG.E R28, desc[UR12][R4.64] ;  /* 0x0000000c041c7981 */ /* 0x000f28000c1e1900 */
[----:B------:R-:W4:Y:S01]  /*0320*/  LDG.E R29, desc[UR12][R10.64] ;  /* 0x0000000c0a1d7981 */ /* 0x000f22000c1e1900 */
[----:B0-----:R-:W-:-:S04]  /*0330*/  IMAD.WIDE R12, R17, 0x4, R10 ;  /* 0x00000004110c7825 */ /* 0x001fc800078e020a */
[C---:B--2---:R-:W-:Y:S01]  /*0340*/  IMAD.WIDE R6, R17.reuse, 0x4, R12 ;  /* 0x0000000411067825 */ /* 0x044fe200078e020c */
[----:B------:R-:W2:Y:S04]  /*0350*/  LDG.E R10, desc[UR12][R4.64+0x4] ;  /* 0x0000040c040a7981 */ /* 0x000ea8000c1e1900 */
[----:B------:R3:W2:Y:S01]  /*0360*/  LDG.E R11, desc[UR12][R12.64] ;  /* 0x0000000c0c0b7981 */ /* 0x0006a2000c1e1900 */
[----:B------:R-:W-:-:S06]  /*0370*/  IMAD.WIDE R8, R17, 0x4, R6 ;  /* 0x0000000411087825 */ /* 0x000fcc00078e0206 */
[----:B------:R-:W2:Y:S01]  /*0380*/  LDG.E R9, desc[UR12][R8.64] ;  /* 0x0000000c08097981 */ /* 0x000ea2000c1e1900 */
[----:B---3--:R-:W-:-:S03]  /*0390*/  IMAD R12, R25, R24, RZ ;  /* 0x00000018190c7224 */ /* 0x008fc600078e02ff */
[----:B------:R-:W3:Y:S04]  /*03a0*/  LDG.E R24, desc[UR12][R4.64+0x8] ;  /* 0x0000080c04187981 */ /* 0x000ee8000c1e1900 */
[----:B------:R-:W3:Y:S04]  /*03b0*/  LDG.E R25, desc[UR12][R6.64] ;  /* 0x0000000c06197981 */ /* 0x000ee8000c1e1900 */
[----:B------:R0:W3:Y:S01]  /*03c0*/  LDG.E R6, desc[UR12][R4.64+0xc] ;  /* 0x00000c0c04067981 */ /* 0x0000e2000c1e1900 */
[----:B------:R-:W-:Y:S01]  /*03d0*/  VIMNMX R12, PT, PT, R12, UR11, PT ;  /* 0x0000000b0c0c7c48 */ /* 0x000fe2000bfe0100 */
[----:B-----5:R-:W-:-:S03]  /*03e0*/  IMAD R21, R21, R20, RZ ;  /* 0x0000001415157224 */ /* 0x020fc600078e02ff */
[----:B----4-:R-:W-:Y:S02]  /*03f0*/  VIMNMX R20, PT, PT, R12, UR14, !PT ;  /* 0x0000000e0c147c48 */ /* 0x010fe4000ffe0100 */
[----:B------:R-:W-:Y:S02]  /*0400*/  VIMNMX R21, PT, PT, R21, UR11, PT ;  /* 0x0000000b15157c48 */ /* 0x000fe4000bfe0100 */
[----:B------:R-:W-:Y:S01]  /*0410*/  VIADDMNMX R20, R20, R19, UR11, PT ;  /* 0x0000000b14147e46 */ /* 0x000fe2000b800113 */
[----:B------:R-:W-:Y:S01]  /*0420*/  IMAD R22, R22, R23, RZ ;  /* 0x0000001716167224 */ /* 0x000fe200078e02ff */
[----:B------:R-:W-:Y:S02]  /*0430*/  VIMNMX R21, PT, PT, R21, UR14, !PT ;  /* 0x0000000e15157c48 */ /* 0x000fe4000ffe0100 */
[----:B------:R-:W-:Y:S02]  /*0440*/  VIMNMX R20, PT, PT, R20, UR14, !PT ;  /* 0x0000000e14147c48 */ /* 0x000fe4000ffe0100 */
[----:B------:R-:W-:-:S02]  /*0450*/  VIMNMX R22, PT, PT, R22, UR11, PT ;  /* 0x0000000b16167c48 */ /* 0x000fc4000bfe0100 */
[----:B------:R-:W-:Y:S01]  /*0460*/  VIADDMNMX R20, R21, R20, UR11, PT ;  /* 0x0000000b15147e46 */ /* 0x000fe2000b800114 */
[----:B------:R-:W-:Y:S01]  /*0470*/  IMAD R26, R27, R26, RZ ;  /* 0x0000001a1b1a7224 */ /* 0x000fe200078e02ff */
[----:B0-----:R-:W-:Y:S02]  /*0480*/  VIMNMX R5, PT, PT, R22, UR14, !PT ;  /* 0x0000000e16057c48 */ /* 0x001fe4000ffe0100 */
[----:B------:R-:W-:Y:S02]  /*0490*/  VIMNMX R20, PT, PT, R20, UR14, !PT ;  /* 0x0000000e14147c48 */ /* 0x000fe4000ffe0100 */
[----:B------:R-:W-:Y:S02]  /*04a0*/  VIMNMX R26, PT, PT, R26, UR11, PT ;  /* 0x0000000b1a1a7c48 */ /* 0x000fe4000bfe0100 */
[----:B------:R-:W-:Y:S01]  /*04b0*/  VIADDMNMX R5, R5, R20, UR11, PT ;  /* 0x0000000b05057e46 */ /* 0x000fe2000b800114 */
[----:B------:R-:W-:Y:S01]  /*04c0*/  IMAD R28, R29, R28, RZ ;  /* 0x0000001c1d1c7224 */ /* 0x000fe200078e02ff */
[----:B------:R-:W-:-:S02]  /*04d0*/  VIMNMX R26, PT, PT, R26, UR14, !PT ;  /* 0x0000000e1a1a7c48 */ /* 0x000fc4000ffe0100 */
[----:B------:R-:W-:Y:S02]  /*04e0*/  VIMNMX R5, PT, PT, R5, UR14, !PT ;  /* 0x0000000e05057c48 */ /* 0x000fe4000ffe0100 */
[----:B------:R-:W-:Y:S02]  /*04f0*/  VIMNMX R28, PT, PT, R28, UR11, PT ;  /* 0x0000000b1c1c7c48 */ /* 0x000fe4000bfe0100 */
[----:B------:R-:W-:Y:S01]  /*0500*/  VIADDMNMX R5, R26, R5, UR11, PT ;  /* 0x0000000b1a057e46 */ /* 0x000fe2000b800105 */
[----:B--2---:R-:W-:Y:S01]  /*0510*/  IMAD R10, R11, R10, RZ ;  /* 0x0000000a0b0a7224 */ /* 0x004fe200078e02ff */
[----:B------:R-:W-:Y:S02]  /*0520*/  VIMNMX R28, PT, PT, R28, UR14, !PT ;  /* 0x0000000e1c1c7c48 */ /* 0x000fe4000ffe0100 */
[----:B------:R-:W-:Y:S02]  /*0530*/  VIMNMX R5, PT, PT, R5, UR14, !PT ;  /* 0x0000000e05057c48 */ /* 0x000fe4000ffe0100 */
[----:B------:R-:W-:-:S02]  /*0540*/  VIMNMX R10, PT, PT, R10, UR11, PT ;  /* 0x0000000b0a0a7c48 */ /* 0x000fc4000bfe0100 */
[----:B------:R-:W-:Y:S02]  /*0550*/  VIADDMNMX R5, R28, R5, UR11, PT ;  /* 0x0000000b1c057e46 */ /* 0x000fe4000b800105 */
[----:B------:R-:W-:Y:S02]  /*0560*/  VIMNMX R10, PT, PT, R10, UR14, !PT ;  /* 0x0000000e0a0a7c48 */ /* 0x000fe4000ffe0100 */
[----:B------:R-:W-:-:S04]  /*0570*/  VIMNMX R5, PT, PT, R5, UR14, !PT ;  /* 0x0000000e05057c48 */ /* 0x000fc8000ffe0100 */
[----:B------:R-:W-:Y:S01]  /*0580*/  VIADDMNMX R5, R10, R5, UR11, PT ;  /* 0x0000000b0a057e46 */ /* 0x000fe2000b800105 */
[----:B------:R-:W-:-:S03]  /*0590*/  UIADD3 UR8, UPT, UPT, UR8, 0x8, URZ ;  /* 0x0000000808087890 */ /* 0x000fc6000fffe0ff */
[----:B------:R-:W-:Y:S01]  /*05a0*/  VIMNMX R5, PT, PT, R5, UR14, !PT ;  /* 0x0000000e05057c48 */ /* 0x000fe2000ffe0100 */
[----:B------:R-:W-:Y:S01]  /*05b0*/  UISETP.NE.AND UP1, UPT, UR8, URZ, UPT ;  /* 0x000000ff0800728c */ /* 0x000fe2000bf25270 */
[----:B------:R-:W-:Y:S02]  /*05c0*/  IMAD R18, R17, 0x8, R18 ;  /* 0x0000000811127824 */ /* 0x000fe400078e0212 */
[----:B------:R-:W-:Y:S02]  /*05d0*/  VIADD R14, R14, 0x8 ;  /* 0x000000080e0e7836 */ /* 0x000fe40000000000 */
[----:B---3--:R-:W-:-:S05]  /*05e0*/  IMAD R24, R25, R24, RZ ;  /* 0x0000001819187224 */ /* 0x008fca00078e02ff */
[----:B------:R-:W-:-:S04]  /*05f0*/  VIMNMX R24, PT, PT, R24, UR11, PT ;  /* 0x0000000b18187c48 */ /* 0x000fc8000bfe0100 */
[----:B------:R-:W-:Y:S01]  /*0600*/  VIMNMX R24, PT, PT, R24, UR14, !PT ;  /* 0x0000000e18187c48 */ /* 0x000fe2000ffe0100 */
[----:B------:R-:W-:-:S03]  /*0610*/  IMAD R6, R9, R6, RZ ;  /* 0x0000000609067224 */ /* 0x000fc600078e02ff */
[----:B------:R-:W-:Y:S02]  /*0620*/  VIADDMNMX R5, R24, R5, UR11, PT ;  /* 0x0000000b18057e46 */ /* 0x000fe4000b800105 */
[----:B------:R-:W-:Y:S02]  /*0630*/  VIMNMX R6, PT, PT, R6, UR11, PT ;  /* 0x0000000b06067c48 */ /* 0x000fe4000bfe0100 */
[----:B------:R-:W-:Y:S02]  /*0640*/  VIMNMX R5, PT, PT, R5, UR14, !PT ;  /* 0x0000000e05057c48 */ /* 0x000fe4000ffe0100 */
[----:B------:R-:W-:-:S04]  /*0650*/  VIMNMX R6, PT, PT, R6, UR14, !PT ;  /* 0x0000000e06067c48 */ /* 0x000fc8000ffe0100 */
[----:B------:R-:W-:-:S04]  /*0660*/  VIADDMNMX R5, R6, R5, UR11, PT ;  /* 0x0000000b06057e46 */ /* 0x000fc8000b800105 */
[----:B------:R-:W-:Y:S01]  /*0670*/  VIMNMX R19, PT, PT, R5, UR14, !PT ;  /* 0x0000000e05137c48 */ /* 0x000fe2000ffe0100 */
[----:B------:R-:W-:Y:S06]  /*0680*/  BRA.U UP1, `(.L_x_2) ;  /* 0xfffffff901e07547 */ /* 0x000fec000b83ffff */
.L_x_1:
[----:B------:R-:W-:Y:S05]  /*0690*/  BRA.U !UP0, `(.L_x_0) ;  /* 0x0000000508707547 */ /* 0x000fea000b800000 */
[----:B------:R-:W-:Y:S02]  /*06a0*/  UISETP.GE.U32.AND UP0, UPT, UR10, 0x4, UPT ;  /* 0x000000040a00788c */ /* 0x000fe4000bf06070 */
[----:B------:R-:W-:-:S04]  /*06b0*/  ULOP3.LUT UR6, UR7, 0x3, URZ, 0xc0, !UPT ;  /* 0x0000000307067892 */ /* 0x000fc8000f8ec0ff */
[----:B------:R-:W-:-:S03]  /*06c0*/  UISETP.NE.AND UP1, UPT, UR6, URZ, UPT ;  /* 0x000000ff0600728c */ /* 0x000fc6000bf25270 */
[----:B------:R-:W-:Y:S08]  /*06d0*/  BRA.U !UP0, `(.L_x_3) ;  /* 0x0000000108a47547 */ /* 0x000ff0000b800000 */
[----:B------:R-:W0:Y:S01]  /*06e0*/  LDC R11, c[0x0][0x390] ;  /* 0x0000e400ff0b7b82 */ /* 0x000e220000000800 */
[----:B------:R-:W-:Y:S01]  /*06f0*/  VIADD R9, R16, UR4 ;  /* 0x0000000410097c36 */ /* 0x000fe20008000000 */
[----:B------:R-:W1:Y:S01]  /*0700*/  LDCU UR5, c[0x0][0x39c] ;  /* 0x00007380ff0577ac */ /* 0x000e620008000800 */
[----:B------:R-:W2:Y:S05]  /*0710*/  LDCU UR8, c[0x0][0x3a0] ;  /* 0x00007400ff0877ac */ /* 0x000eaa0008000800 */
[----:B------:R-:W3:Y:S08]  /*0720*/  LDC.64 R2, c[0x0][0x388] ;  /* 0x0000e200ff027b82 */ /* 0x000ef00000000a00 */
[----:B------:R-:W4:Y:S01]  /*0730*/  LDC.64 R4, c[0x0][0x380] ;  /* 0x0000e000ff047b82 */ /* 0x000f220000000a00 */
[----:B0-----:R-:W-:-:S02]  /*0740*/  IMAD R7, R11, UR4, R0 ;  /* 0x000000040b077c24 */ /* 0x001fc4000f8e0200 */
[----:B---3--:R-:W-:-:S05]  /*0750*/  IMAD.WIDE R2, R9, 0x4, R2 ;  /* 0x0000000409027825 */ /* 0x008fca00078e0202 */
[----:B------:R-:W3:Y:S01]  /*0760*/  LDG.E R13, desc[UR12][R2.64] ;  /* 0x0000000c020d7981 */ /* 0x000ee2000c1e1900 */
[----:B----4-:R-:W-:-:S03]  /*0770*/  IMAD.WIDE R4, R7, 0x4, R4 ;  /* 0x0000000407047825 */ /* 0x010fc600078e0204 */
[----:B------:R-:W4:Y:S04]  /*0780*/  LDG.E R17, desc[UR12][R2.64+0x4] ;  /* 0x0000040c02117981 */ /* 0x000f28000c1e1900 */
[----:B------:R-:W3:Y:S01]  /*0790*/  LDG.E R12, desc[UR12][R4.64] ;  /* 0x0000000c040c7981 */ /* 0x000ee2000c1e1900 */
[----:B------:R-:W-:-:S03]  /*07a0*/  IMAD.WIDE R6, R11, 0x4, R4 ;  /* 0x000000040b067825 */ /* 0x000fc600078e0204 */
[----:B------:R-:W5:Y:S04]  /*07b0*/  LDG.E R21, desc[UR12][R2.64+0x8] ;  /* 0x0000080c02157981 */ /* 0x000f68000c1e1900 */
[----:B------:R-:W4:Y:S01]  /*07c0*/  LDG.E R14, desc[UR12][R6.64] ;  /* 0x0000000c060e7981 */ /* 0x000f22000c1e1900 */
[----:B------:R-:W-:-:S03]  /*07d0*/  IMAD.WIDE R8, R11, 0x4, R6 ;  /* 0x000000040b087825 */ /* 0x000fc600078e0206 */
[----:B------:R-:W5:Y:S04]  /*07e0*/  LDG.E R23, desc[UR12][R2.64+0xc] ;  /* 0x00000c0c02177981 */ /* 0x000f68000c1e1900 */
[----:B------:R-:W5:Y:S01]  /*07f0*/  LDG.E R18, desc[UR12][R8.64] ;  /* 0x0000000c08127981 */ /* 0x000f62000c1e1900 */
[----:B------:R-:W-:-:S06]  /*0800*/  IMAD.WIDE R10, R11, 0x4, R8 ;  /* 0x000000040b0a7825 */ /* 0x000fcc00078e0208 */
[----:B------:R-:W5:Y:S01]  /*0810*/  LDG.E R10, desc[UR12][R10.64] ;  /* 0x0000000c0a0a7981 */ /* 0x000f62000c1e1900 */
[----:B------:R-:W-:Y:S01]  /*0820*/  UIADD3 UR4, UPT, UPT, UR4, 0x4, URZ ;  /* 0x0000000404047890 */ /* 0x000fe2000fffe0ff */
[----:B---3--:R-:W-:-:S05]  /*0830*/  IMAD R12, R12, R13, RZ ;  /* 0x0000000d0c0c7224 */ /* 0x008fca00078e02ff */
[----:B-1----:R-:W-:Y:S01]  /*0840*/  VIMNMX R12, PT, PT, R12, UR5, PT ;  /* 0x000000050c0c7c48 */ /* 0x002fe2000bfe0100 */
[----:B----4-:R-:W-:-:S03]  /*0850*/  IMAD R14, R14, R17, RZ ;  /* 0x000000110e0e7224 */ /* 0x010fc600078e02ff */
[----:B--2---:R-:W-:Y:S02]  /*0860*/  VIMNMX R12, PT, PT, R12, UR8, !PT ;  /* 0x000000080c0c7c48 */ /* 0x004fe4000ffe0100 */
[----:B------:R-:W-:Y:S02]  /*0870*/  VIMNMX R14, PT, PT, R14, UR5, PT ;  /* 0x000000050e0e7c48 */ /* 0x000fe4000bfe0100 */
[----:B------:R-:W-:Y:S01]  /*0880*/  VIADDMNMX R12, R12, R19, UR5, PT ;  /* 0x000000050c0c7e46 */ /* 0x000fe2000b800113 */
[----:B-----5:R-:W-:Y:S01]  /*0890*/  IMAD R18, R18, R21, RZ ;  /* 0x0000001512127224 */ /* 0x020fe200078e02ff */
[----:B------:R-:W-:Y:S02]  /*08a0*/  VIMNMX R5, PT, PT, R14, UR8, !PT ;  /* 0x000000080e057c48 */ /* 0x000fe4000ffe0100 */
[----:B------:R-:W-:Y:S02]  /*08b0*/  VIMNMX R12, PT, PT, R12, UR8, !PT ;  /* 0x000000080c0c7c48 */ /* 0x000fe4000ffe0100 */
[----:B------:R-:W-:-:S02]  /*08c0*/  VIMNMX R18, PT, PT, R18, UR5, PT ;  /* 0x0000000512127c48 */ /* 0x000fc4000bfe0100 */
[----:B------:R-:W-:Y:S01]  /*08d0*/  VIADDMNMX R5, R5, R12, UR5, PT ;  /* 0x0000000505057e46 */ /* 0x000fe2000b80010c */
[----:B------:R-:W-:Y:S01]  /*08e0*/  IMAD R10, R10, R23, RZ ;  /* 0x000000170a0a7224 */ /* 0x000fe200078e02ff */
[----:B------:R-:W-:Y:S02]  /*08f0*/  VIMNMX R18, PT, PT, R18, UR8, !PT ;  /* 0x0000000812127c48 */ /* 0x000fe4000ffe0100 */
[----:B------:R-:W-:Y:S02]  /*0900*/  VIMNMX R5, PT, PT, R5, UR8, !PT ;  /* 0x0000000805057c48 */ /* 0x000fe4000ffe0100 */
[----:B------:R-:W-:Y:S02]  /*0910*/  VIMNMX R10, PT, PT, R10, UR5, PT ;  /* 0x000000050a0a7c48 */ /* 0x000fe4000bfe0100 */
[----:B------:R-:W-:Y:S02]  /*0920*/  VIADDMNMX R5, R18, R5, UR5, PT ;  /* 0x0000000512057e46 */ /* 0x000fe4000b800105 */
[----:B------:R-:W-:-:S02]  /*0930*/  VIMNMX R10, PT, PT, R10, UR8, !PT ;  /* 0x000000080a0a7c48 */ /* 0x000fc4000ffe0100 */
[----:B------:R-:W-:-:S04]  /*0940*/  VIMNMX R5, PT, PT, R5, UR8, !PT ;  /* 0x0000000805057c48 */ /* 0x000fc8000ffe0100 */
[----:B------:R-:W-:-:S04]  /*0950*/  VIADDMNMX R5, R10, R5, UR5, PT ;  /* 0x000000050a057e46 */ /* 0x000fc8000b800105 */
[----:B------:R-:W-:-:S07]  /*0960*/  VIMNMX R19, PT, PT, R5, UR8, !PT ;  /* 0x0000000805137c48 */ /* 0x000fce000ffe0100 */
.L_x_3:
[----:B------:R-:W-:Y:S05]  /*0970*/  BRA.U !UP1, `(.L_x_0) ;  /* 0x0000000109b87547 */ /* 0x000fea000b800000 */
[----:B------:R-:W-:Y:S02]  /*0980*/  UISETP.NE.AND UP0, UPT, UR6, 0x1, UPT ;  /* 0x000000010600788c */ /* 0x000fe4000bf05270 */
[----:B------:R-:W-:-:S04]  /*0990*/  ULOP3.LUT UR5, UR7, 0x1, URZ, 0xc0, !UPT ;  /* 0x0000000107057892 */ /* 0x000fc8000f8ec0ff */
[----:B------:R-:W-:-:S03]  /*09a0*/  UISETP.NE.U32.AND UP1, UPT, UR5, 0x1, UPT ;  /* 0x000000010500788c */ /* 0x000fc6000bf25070 */
        /* <DEDUP_REMOVED lines=12> */
[----:B------:R-:W4:Y:S01]  /*0a70*/  LDG.E R8, desc[UR12][R2.64] ;  /* 0x0000000c02087981 */ /* 0x000f22000c1e1900 */
[----:B------:R-:W-:-:S06]  /*0a80*/  IMAD.WIDE R6, R7, 0x4, R2 ;  /* 0x0000000407067825 */ /* 0x000fcc00078e0202 */
[----:B------:R-:W3:Y:S01]  /*0a90*/  LDG.E R6, desc[UR12][R6.64] ;  /* 0x0000000c06067981 */ /* 0x000ee2000c1e1900 */
[----:B------:R-:W-:Y:S01]  /*0aa0*/  UIADD3 UR4, UPT, UPT, UR4, 0x2, URZ ;  /* 0x0000000204047890 */ /* 0x000fe2000fffe0ff */
[----:B----4-:R-:W-:-:S05]  /*0ab0*/  IMAD R8, R8, R9, RZ ;  /* 0x0000000908087224 */ /* 0x010fca00078e02ff */
[----:B-1----:R-:W-:Y:S01]  /*0ac0*/  VIMNMX R8, PT, PT, R8, UR5, PT ;  /* 0x0000000508087c48 */ /* 0x002fe2000bfe0100 */
[----:B---3--:R-:W-:-:S03]  /*0ad0*/  IMAD R11, R6, R11, RZ ;  /* 0x0000000b060b7224 */ /* 0x008fc600078e02ff */
[----:B--2---:R-:W-:Y:S02]  /*0ae0*/  VIMNMX R8, PT, PT, R8, UR6, !PT ;  /* 0x0000000608087c48 */ /* 0x004fe4000ffe0100 */
[----:B------:R-:W-:Y:S02]  /*0af0*/  VIMNMX R11, PT, PT, R11, UR5, PT ;  /* 0x000000050b0b7c48 */ /* 0x000fe4000bfe0100 */
[----:B------:R-:W-:Y:S02]  /*0b00*/  VIADDMNMX R8, R8, R19, UR5, PT ;  /* 0x0000000508087e46 */ /* 0x000fe4000b800113 */
[----:B------:R-:W-:Y:S02]  /*0b10*/  VIMNMX R11, PT, PT, R11, UR6, !PT ;  /* 0x000000060b0b7c48 */ /* 0x000fe4000ffe0100 */
[----:B------:R-:W-:-:S04]  /*0b20*/  VIMNMX R8, PT, PT, R8, UR6, !PT ;  /* 0x0000000608087c48 */ /* 0x000fc8000ffe0100 */
[----:B------:R-:W-:-:S04]  /*0b30*/  VIADDMNMX R8, R11, R8, UR5, PT ;  /* 0x000000050b087e46 */ /* 0x000fc8000b800108 */
[----:B------:R-:W-:-:S07]  /*0b40*/  VIMNMX R19, PT, PT, R8, UR6, !PT ;  /* 0x0000000608137c48 */ /* 0x000fce000ffe0100 */
.L_x_4:
[----:B------:R-:W-:Y:S05]  /*0b50*/  BRA.U UP1, `(.L_x_0) ;  /* 0x0000000101407547 */ /* 0x000fea000b800000 */
[----:B------:R-:W0:Y:S01]  /*0b60*/  LDC R7, c[0x0][0x390] ;  /* 0x0000e400ff077b82 */ /* 0x000e220000000800 */
[----:B------:R-:W-:Y:S01]  /*0b70*/  VIADD R9, R16, UR4 ;  /* 0x0000000410097c36 */ /* 0x000fe20008000000 */
[----:B------:R-:W1:Y:S06]  /*0b80*/  LDCU UR5, c[0x0][0x3a0] ;  /* 0x00007400ff0577ac */ /* 0x000e6c0008000800 */
[----:B------:R-:W2:Y:S08]  /*0b90*/  LDC.64 R4, c[0x0][0x388] ;  /* 0x0000e200ff047b82 */ /* 0x000eb00000000a00 */
[----:B------:R-:W3:Y:S01]  /*0ba0*/  LDC.64 R2, c[0x0][0x380] ;  /* 0x0000e000ff027b82 */ /* 0x000ee20000000a00 */
[----:B0-----:R-:W-:Y:S01]  /*0bb0*/  IMAD R7, R7, UR4, R0 ;  /* 0x0000000407077c24 */ /* 0x001fe2000f8e0200 */
[----:B------:R-:W0:Y:S01]  /*0bc0*/  LDCU UR4, c[0x0][0x39c] ;  /* 0x00007380ff0477ac */ /* 0x000e220008000800 */
[----:B--2---:R-:W-:-:S06]  /*0bd0*/  IMAD.WIDE R4, R9, 0x4, R4 ;  /* 0x0000000409047825 */ /* 0x004fcc00078e0204 */
[----:B------:R-:W2:Y:S01]  /*0be0*/  LDG.E R5, desc[UR12][R4.64] ;  /* 0x0000000c04057981 */ /* 0x000ea2000c1e1900 */
[----:B---3--:R-:W-:-:S06]  /*0bf0*/  IMAD.WIDE R2, R7, 0x4, R2 ;  /* 0x0000000407027825 */ /* 0x008fcc00078e0202 */
[----:B------:R-:W2:Y:S02]  /*0c00*/  LDG.E R2, desc[UR12][R2.64] ;  /* 0x0000000c02027981 */ /* 0x000ea4000c1e1900 */
[----:B--2---:R-:W-:-:S05]  /*0c10*/  IMAD R6, R2, R5, RZ ;  /* 0x0000000502067224 */ /* 0x004fca00078e02ff */
[----:B0-----:R-:W-:-:S04]  /*0c20*/  VIMNMX R6, PT, PT, R6, UR4, PT ;  /* 0x0000000406067c48 */ /* 0x001fc8000bfe0100 */
[----:B-1----:R-:W-:-:S04]  /*0c30*/  VIMNMX R6, PT, PT, R6, UR5, !PT ;  /* 0x0000000506067c48 */ /* 0x002fc8000ffe0100 */
[----:B------:R-:W-:-:S04]  /*0c40*/  VIADDMNMX R6, R6, R19, UR4, PT ;  /* 0x0000000406067e46 */ /* 0x000fc8000b800113 */
[----:B------:R-:W-:-:S07]  /*0c50*/  VIMNMX R19, PT, PT, R6, UR5, !PT ;  /* 0x0000000506137c48 */ /* 0x000fce000ffe0100 */
.L_x_0:
[----:B------:R-:W0:Y:S01]  /*0c60*/  LDC.64 R2, c[0x0][0x3a8] ;  /* 0x0000ea00ff027b82 */ /* 0x000e220000000a00 */
[----:B------:R-:W1:Y:S02]  /*0c70*/  LDCU UR4, c[0x0][0x390] ;  /* 0x00007200ff0477ac */ /* 0x000e640008000800 */
[----:B-1----:R-:W-:-:S04]  /*0c80*/  IMAD R15, R15, UR4, R0 ;  /* 0x000000040f0f7c24 */ /* 0x002fc8000f8e0200 */
[----:B0-----:R-:W-:-:S05]  /*0c90*/  IMAD.WIDE R2, R15, 0x4, R2 ;  /* 0x000000040f027825 */ /* 0x001fca00078e0202 */
[----:B------:R-:W-:Y:S01]  /*0ca0*/  STG.E desc[UR12][R2.64], R19 ;  /* 0x0000001302007986 */ /* 0x000fe2000c10190c */
[----:B------:R-:W-:Y:S05]  /*0cb0*/  EXIT ;  /* 0x000000000000794d */ /* 0x000fea0003800000 */
.L_x_5:
[----:B------:R-:W-:-:S00]  /*0cc0*/  BRA `(.L_x_5) ;  /* 0xfffffffc00fc7947 */ /* 0x000fc0000383ffff */
[----:B------:R-:W-:-:S00]  /*0cd0*/  NOP ;  /* 0x0000000000007918 */ /* 0x000fc00000000000 */
        /* <DEDUP_REMOVED lines=10> */
.L_x_6:


//--------------------- .nv.shared.reserved.0     --------------------------
	.section	.nv.shared.reserved.0,"aw",@nobits
	.weak		__nv_reservedSMEM_offset_0_alias
	.size		__nv_reservedSMEM_offset_0_alias, 0, 64
	.other		__nv_reservedSMEM_offset_0_alias,@"STO_CUDA_RESERVED_SHARED STV_DEFAULT"
__nv_reservedSMEM_offset_0_alias:
	.zero		0
	.zero		64


//--------------------- .nv.constant0._Z12MatMulKernelPKiS0_iiiiiPi --------------------------
	.section	.nv.constant0._Z12MatMulKernelPKiS0_iiiiiPi,"a",@progbits
	.sectionflags	@""
	.align	4
.nv.constant0._Z12MatMulKernelPKiS0_iiiiiPi:
	.zero		944


//--------------------- SYMBOLS --------------------------

	.type		.nv.reservedSmem.offset0,@object
	.size		.nv.reservedSmem.offset0,0x4
